//
// Generated by NVIDIA NVVM Compiler
//
// Compiler Build ID: CL-36424714
// Cuda compilation tools, release 13.0, V13.0.88
// Based on NVVM 20.0.0
//

.version 9.0
.target sm_100
.address_size 64

	// .globl	_Z12naive_kernelPiS_i
.global .align 1 .b8 _ZN34_INTERNAL_0178be64_4_k_cu_5563a1064cuda3std3__45__cpo5beginE[1];
.global .align 1 .b8 _ZN34_INTERNAL_0178be64_4_k_cu_5563a1064cuda3std3__45__cpo3endE[1];
.global .align 1 .b8 _ZN34_INTERNAL_0178be64_4_k_cu_5563a1064cuda3std3__45__cpo6cbeginE[1];
.global .align 1 .b8 _ZN34_INTERNAL_0178be64_4_k_cu_5563a1064cuda3std3__45__cpo4cendE[1];
.global .align 1 .b8 _ZN34_INTERNAL_0178be64_4_k_cu_5563a1064cuda3std3__45__cpo6rbeginE[1];
.global .align 1 .b8 _ZN34_INTERNAL_0178be64_4_k_cu_5563a1064cuda3std3__45__cpo4rendE[1];
.global .align 1 .b8 _ZN34_INTERNAL_0178be64_4_k_cu_5563a1064cuda3std3__45__cpo7crbeginE[1];
.global .align 1 .b8 _ZN34_INTERNAL_0178be64_4_k_cu_5563a1064cuda3std3__45__cpo5crendE[1];
.global .align 1 .b8 _ZN34_INTERNAL_0178be64_4_k_cu_5563a1064cuda3std3__436_GLOBAL__N__0178be64_4_k_cu_5563a1066ignoreE[1];
.global .align 1 .b8 _ZN34_INTERNAL_0178be64_4_k_cu_5563a1064cuda3std3__419piecewise_constructE[1];
.global .align 1 .b8 _ZN34_INTERNAL_0178be64_4_k_cu_5563a1064cuda3std3__48in_placeE[1];
.global .align 1 .b8 _ZN34_INTERNAL_0178be64_4_k_cu_5563a1064cuda3std3__420unreachable_sentinelE[1];
.global .align 1 .b8 _ZN34_INTERNAL_0178be64_4_k_cu_5563a1064cuda3std3__47nulloptE[1];
.global .align 1 .b8 _ZN34_INTERNAL_0178be64_4_k_cu_5563a1064cuda3std6ranges3__45__cpo4swapE[1];
.global .align 1 .b8 _ZN34_INTERNAL_0178be64_4_k_cu_5563a1064cuda3std6ranges3__45__cpo9iter_moveE[1];
.global .align 1 .b8 _ZN34_INTERNAL_0178be64_4_k_cu_5563a1064cuda3std6ranges3__45__cpo5beginE[1];
.global .align 1 .b8 _ZN34_INTERNAL_0178be64_4_k_cu_5563a1064cuda3std6ranges3__45__cpo3endE[1];
.global .align 1 .b8 _ZN34_INTERNAL_0178be64_4_k_cu_5563a1064cuda3std6ranges3__45__cpo6cbeginE[1];
.global .align 1 .b8 _ZN34_INTERNAL_0178be64_4_k_cu_5563a1064cuda3std6ranges3__45__cpo4cendE[1];
.global .align 1 .b8 _ZN34_INTERNAL_0178be64_4_k_cu_5563a1064cuda3std6ranges3__45__cpo7advanceE[1];
.global .align 1 .b8 _ZN34_INTERNAL_0178be64_4_k_cu_5563a1064cuda3std6ranges3__45__cpo9iter_swapE[1];
.global .align 1 .b8 _ZN34_INTERNAL_0178be64_4_k_cu_5563a1064cuda3std6ranges3__45__cpo4nextE[1];
.global .align 1 .b8 _ZN34_INTERNAL_0178be64_4_k_cu_5563a1064cuda3std6ranges3__45__cpo4prevE[1];
.global .align 1 .b8 _ZN34_INTERNAL_0178be64_4_k_cu_5563a1064cuda3std6ranges3__45__cpo4dataE[1];
.global .align 1 .b8 _ZN34_INTERNAL_0178be64_4_k_cu_5563a1064cuda3std6ranges3__45__cpo5cdataE[1];
.global .align 1 .b8 _ZN34_INTERNAL_0178be64_4_k_cu_5563a1064cuda3std6ranges3__45__cpo4sizeE[1];
.global .align 1 .b8 _ZN34_INTERNAL_0178be64_4_k_cu_5563a1064cuda3std6ranges3__45__cpo5ssizeE[1];
.global .align 1 .b8 _ZN34_INTERNAL_0178be64_4_k_cu_5563a1064cuda3std6ranges3__45__cpo8distanceE[1];
.global .align 1 .b8 _ZN34_INTERNAL_0178be64_4_k_cu_5563a1066thrust24THRUST_300001_SM_1000_NS6system6detail10sequential3seqE[1];
.global .align 1 .b8 _ZN34_INTERNAL_0178be64_4_k_cu_5563a1066thrust24THRUST_300001_SM_1000_NS12placeholders2_1E[1];
.global .align 1 .b8 _ZN34_INTERNAL_0178be64_4_k_cu_5563a1066thrust24THRUST_300001_SM_1000_NS12placeholders2_2E[1];
.global .align 1 .b8 _ZN34_INTERNAL_0178be64_4_k_cu_5563a1066thrust24THRUST_300001_SM_1000_NS12placeholders2_3E[1];
.global .align 1 .b8 _ZN34_INTERNAL_0178be64_4_k_cu_5563a1066thrust24THRUST_300001_SM_1000_NS12placeholders2_4E[1];
.global .align 1 .b8 _ZN34_INTERNAL_0178be64_4_k_cu_5563a1066thrust24THRUST_300001_SM_1000_NS12placeholders2_5E[1];
.global .align 1 .b8 _ZN34_INTERNAL_0178be64_4_k_cu_5563a1066thrust24THRUST_300001_SM_1000_NS12placeholders2_6E[1];
.global .align 1 .b8 _ZN34_INTERNAL_0178be64_4_k_cu_5563a1066thrust24THRUST_300001_SM_1000_NS12placeholders2_7E[1];
.global .align 1 .b8 _ZN34_INTERNAL_0178be64_4_k_cu_5563a1066thrust24THRUST_300001_SM_1000_NS12placeholders2_8E[1];
.global .align 1 .b8 _ZN34_INTERNAL_0178be64_4_k_cu_5563a1066thrust24THRUST_300001_SM_1000_NS12placeholders2_9E[1];
.global .align 1 .b8 _ZN34_INTERNAL_0178be64_4_k_cu_5563a1066thrust24THRUST_300001_SM_1000_NS12placeholders3_10E[1];
.extern .shared .align 16 .b8 sdata[];

.visible .entry _Z12naive_kernelPiS_i(
	.param .u64 .ptr .align 1 _Z12naive_kernelPiS_i_param_0,
	.param .u64 .ptr .align 1 _Z12naive_kernelPiS_i_param_1,
	.param .u32 _Z12naive_kernelPiS_i_param_2
)
{
	.reg .b32 	%r<7>;
	.reg .b64 	%rd<9>;

	ld.param.u64 	%rd1, [_Z12naive_kernelPiS_i_param_0];
	ld.param.u64 	%rd2, [_Z12naive_kernelPiS_i_param_1];
	cvta.to.global.u64 	%rd3, %rd2;
	cvta.to.global.u64 	%rd4, %rd1;
	mov.u32 	%r1, %ctaid.x;
	mov.u32 	%r2, %ntid.x;
	mov.u32 	%r3, %tid.x;
	mad.lo.s32 	%r4, %r1, %r2, %r3;
	mul.wide.s32 	%rd5, %r4, 4;
	add.s64 	%rd6, %rd4, %rd5;
	ld.global.u32 	%r5, [%rd6];
	mul.wide.s32 	%rd7, %r5, 4;
	add.s64 	%rd8, %rd3, %rd7;
	atom.global.add.u32 	%r6, [%rd8], 1;
	ret;

}
	// .globl	_Z16histogram_kernelPiS_i
.visible .entry _Z16histogram_kernelPiS_i(
	.param .u64 .ptr .align 1 _Z16histogram_kernelPiS_i_param_0,
	.param .u64 .ptr .align 1 _Z16histogram_kernelPiS_i_param_1,
	.param .u32 _Z16histogram_kernelPiS_i_param_2
)
{
	.reg .pred 	%p<2>;
	.reg .b32 	%r<17>;
	.reg .b64 	%rd<9>;

	ld.param.u64 	%rd1, [_Z16histogram_kernelPiS_i_param_0];
	ld.param.u64 	%rd2, [_Z16histogram_kernelPiS_i_param_1];
	ld.param.u32 	%r4, [_Z16histogram_kernelPiS_i_param_2];
	mov.u32 	%r5, %ctaid.x;
	mov.u32 	%r6, %ntid.x;
	mov.u32 	%r1, %tid.x;
	mad.lo.s32 	%r2, %r5, %r6, %r1;
	shl.b32 	%r7, %r1, 2;
	mov.u32 	%r8, sdata;
	add.s32 	%r3, %r8, %r7;
	mov.b32 	%r9, 0;
	st.shared.u32 	[%r3], %r9;
	bar.sync 	0;
	setp.ge.s32 	%p1, %r2, %r4;
	@%p1 bra 	$L__BB1_2;
	cvta.to.global.u64 	%rd3, %rd1;
	mul.wide.s32 	%rd4, %r2, 4;
	add.s64 	%rd5, %rd3, %rd4;
	ld.global.u32 	%r10, [%rd5];
	shl.b32 	%r11, %r10, 2;
	add.s32 	%r13, %r8, %r11;
	atom.shared.add.u32 	%r14, [%r13], 1;
$L__BB1_2:
	cvta.to.global.u64 	%rd6, %rd2;
	bar.sync 	0;
	mul.wide.u32 	%rd7, %r1, 4;
	add.s64 	%rd8, %rd6, %rd7;
	ld.shared.u32 	%r15, [%r3];
	atom.global.add.u32 	%r16, [%rd8], %r15;
	ret;

}
	// .globl	_Z30histogram_kernel_multiple_readPiS_ii
.visible .entry _Z30histogram_kernel_multiple_readPiS_ii(
	.param .u64 .ptr .align 1 _Z30histogram_kernel_multiple_readPiS_ii_param_0,
	.param .u64 .ptr .align 1 _Z30histogram_kernel_multiple_readPiS_ii_param_1,
	.param .u32 _Z30histogram_kernel_multiple_readPiS_ii_param_2,
	.param .u32 _Z30histogram_kernel_multiple_readPiS_ii_param_3
)
{
	.reg .pred 	%p<3>;
	.reg .b32 	%r<24>;
	.reg .b64 	%rd<9>;

	ld.param.u64 	%rd2, [_Z30histogram_kernel_multiple_readPiS_ii_param_0];
	ld.param.u64 	%rd3, [_Z30histogram_kernel_multiple_readPiS_ii_param_1];
	ld.param.u32 	%r8, [_Z30histogram_kernel_multiple_readPiS_ii_param_2];
	ld.param.u32 	%r9, [_Z30histogram_kernel_multiple_readPiS_ii_param_3];
	mov.u32 	%r10, %ctaid.x;
	mov.u32 	%r1, %ntid.x;
	mul.lo.s32 	%r11, %r9, %r1;
	mov.u32 	%r2, %tid.x;
	mad.lo.s32 	%r23, %r11, %r10, %r2;
	shl.b32 	%r12, %r2, 2;
	mov.u32 	%r13, sdata;
	add.s32 	%r4, %r13, %r12;
	mov.b32 	%r14, 0;
	st.shared.u32 	[%r4], %r14;
	bar.sync 	0;
	add.s32 	%r15, %r23, %r11;
	min.u32 	%r5, %r15, %r8;
	setp.ge.s32 	%p1, %r23, %r5;
	@%p1 bra 	$L__BB2_3;
	cvta.to.global.u64 	%rd1, %rd2;
$L__BB2_2:
	mul.wide.s32 	%rd4, %r23, 4;
	add.s64 	%rd5, %rd1, %rd4;
	ld.global.u32 	%r16, [%rd5];
	shl.b32 	%r17, %r16, 2;
	add.s32 	%r19, %r13, %r17;
	atom.shared.add.u32 	%r20, [%r19], 1;
	add.s32 	%r23, %r23, %r1;
	setp.lt.s32 	%p2, %r23, %r5;
	@%p2 bra 	$L__BB2_2;
$L__BB2_3:
	cvta.to.global.u64 	%rd6, %rd3;
	bar.sync 	0;
	mul.wide.u32 	%rd7, %r2, 4;
	add.s64 	%rd8, %rd6, %rd7;
	ld.shared.u32 	%r21, [%r4];
	atom.global.add.u32 	%r22, [%rd8], %r21;
	ret;

}
	// .globl	_ZN3cub18CUB_300001_SM_10006detail11EmptyKernelIvEEvv
.visible .entry _ZN3cub18CUB_300001_SM_10006detail11EmptyKernelIvEEvv()
{


	ret;

}


// ===== COMPILED SASS (sm_100) =====

	.target	sm_100

	.elftype	@"ET_EXEC"


//--------------------- .note.nv.tkinfo           --------------------------
	.section	.note.nv.tkinfo,"",@"SHT_NOTE"
	.sectionflags	@"SHF_NOTE_NV_TKINFO"
	.tkinfo
        /*0018*/ 	.word	0x00000002
        /*0030*/ 	.string	""
        /*0030*/ 	.string	"ptxas"
        /*0030*/ 	.string	"Cuda compilation tools, release 13.0, V13.0.88"
        /*0030*/ 	.string	"Build cuda_13.0.r13.0/compiler.36424714_0"
        /*0030*/ 	.string	"-arch sm_100 -m 64 "



//--------------------- .note.nv.cuinfo           --------------------------
	.section	.note.nv.cuinfo,"",@"SHT_NOTE"
	.sectionflags	@"SHF_NOTE_NV_CUINFO"
        /*0018*/ 	.short	0x0002
        /*001a*/ 	.short	0x0064
        /*001c*/ 	.short	0x0082
	.zero		2


//--------------------- .nv.info                  --------------------------
	.section	.nv.info,"",@"SHT_CUDA_INFO"
	.align	4


	//----- nvinfo : EIATTR_REGCOUNT
	.align		4
        /*0000*/ 	.byte	0x04, 0x2f
        /*0002*/ 	.short	(.L_40 - .L_39)
	.align		4
.L_39:
        /*0004*/ 	.word	index@(_Z12naive_kernelPiS_i)
        /*0008*/ 	.word	0x0000000a


	//----- nvinfo : EIATTR_FRAME_SIZE
	.align		4
.L_40:
        /*000c*/ 	.byte	0x04, 0x11
        /*000e*/ 	.short	(.L_42 - .L_41)
	.align		4
.L_41:
        /*0010*/ 	.word	index@(_Z12naive_kernelPiS_i)
        /*0014*/ 	.word	0x00000000


	//----- nvinfo : EIATTR_REGCOUNT
	.align		4
.L_42:
        /*0018*/ 	.byte	0x04, 0x2f
        /*001a*/ 	.short	(.L_44 - .L_43)
	.align		4
.L_43:
        /*001c*/ 	.word	index@(_Z16histogram_kernelPiS_i)
        /*0020*/ 	.word	0x00000009


	//----- nvinfo : EIATTR_FRAME_SIZE
	.align		4
.L_44:
        /*0024*/ 	.byte	0x04, 0x11
        /*0026*/ 	.short	(.L_46 - .L_45)
	.align		4
.L_45:
        /*0028*/ 	.word	index@(_Z16histogram_kernelPiS_i)
        /*002c*/ 	.word	0x00000000


	//----- nvinfo : EIATTR_REGCOUNT
	.align		4
.L_46:
        /*0030*/ 	.byte	0x04, 0x2f
        /*0032*/ 	.short	(.L_48 - .L_47)
	.align		4
.L_47:
        /*0034*/ 	.word	index@(_Z30histogram_kernel_multiple_readPiS_ii)
        /*0038*/ 	.word	0x0000000c


	//----- nvinfo : EIATTR_FRAME_SIZE
	.align		4
.L_48:
        /*003c*/ 	.byte	0x04, 0x11
        /*003e*/ 	.short	(.L_50 - .L_49)
	.align		4
.L_49:
        /*0040*/ 	.word	index@(_Z30histogram_kernel_multiple_readPiS_ii)
        /*0044*/ 	.word	0x00000000


	//----- nvinfo : EIATTR_REGCOUNT
	.align		4
.L_50:
        /*0048*/ 	.byte	0x04, 0x2f
        /*004a*/ 	.short	(.L_52 - .L_51)
	.align		4
.L_51:
        /*004c*/ 	.word	index@(_ZN3cub18CUB_300001_SM_10006detail11EmptyKernelIvEEvv)
        /*0050*/ 	.word	0x00000004


	//----- nvinfo : EIATTR_FRAME_SIZE
	.align		4
.L_52:
        /*0054*/ 	.byte	0x04, 0x11
        /*0056*/ 	.short	(.L_54 - .L_53)
	.align		4
.L_53:
        /*0058*/ 	.word	index@(_ZN3cub18CUB_300001_SM_10006detail11EmptyKernelIvEEvv)
        /*005c*/ 	.word	0x00000000


	//----- nvinfo : EIATTR_MIN_STACK_SIZE
	.align		4
.L_54:
        /*0060*/ 	.byte	0x04, 0x12
        /*0062*/ 	.short	(.L_56 - .L_55)
	.align		4
.L_55:
        /*0064*/ 	.word	index@(_ZN3cub18CUB_300001_SM_10006detail11EmptyKernelIvEEvv)
        /*0068*/ 	.word	0x00000000


	//----- nvinfo : EIATTR_MIN_STACK_SIZE
	.align		4
.L_56:
        /*006c*/ 	.byte	0x04, 0x12
        /*006e*/ 	.short	(.L_58 - .L_57)
	.align		4
.L_57:
        /*0070*/ 	.word	index@(_Z30histogram_kernel_multiple_readPiS_ii)
        /*0074*/ 	.word	0x00000000


	//----- nvinfo : EIATTR_MIN_STACK_SIZE
	.align		4
.L_58:
        /*0078*/ 	.byte	0x04, 0x12
        /*007a*/ 	.short	(.L_60 - .L_59)
	.align		4
.L_59:
        /*007c*/ 	.word	index@(_Z16histogram_kernelPiS_i)
        /*0080*/ 	.word	0x00000000


	//----- nvinfo : EIATTR_MIN_STACK_SIZE
	.align		4
.L_60:
        /*0084*/ 	.byte	0x04, 0x12
        /*0086*/ 	.short	(.L_62 - .L_61)
	.align		4
.L_61:
        /*0088*/ 	.word	index@(_Z12naive_kernelPiS_i)
        /*008c*/ 	.word	0x00000000
.L_62:


//--------------------- .nv.compat                --------------------------
	.section	.nv.compat,"",@"SHT_CUDA_COMPAT_INFO"
	.align	4
        /*0000*/ 	.byte	0x02, 0x09, 0x00, 0x00, 0x02, 0x02, 0x01, 0x00, 0x02, 0x05, 0x05, 0x00, 0x03, 0x07, 0x01, 0x01
        /*0010*/ 	.byte	0x02, 0x03, 0x00, 0x00, 0x02, 0x06, 0x01, 0x00, 0x04, 0x0b, 0x08, 0x00, 0x09, 0x00, 0x00, 0x00
        /*0020*/ 	.byte	0x00, 0x00, 0x00, 0x00


//--------------------- .nv.info._ZN3cub18CUB_300001_SM_10006detail11EmptyKernelIvEEvv --------------------------
	.section	.nv.info._ZN3cub18CUB_300001_SM_10006detail11EmptyKernelIvEEvv,"",@"SHT_CUDA_INFO"
	.sectionflags	@""
	.align	4


	//----- nvinfo : EIATTR_CUDA_API_VERSION
	.align		4
        /*0000*/ 	.byte	0x04, 0x37
        /*0002*/ 	.short	(.L_64 - .L_63)
.L_63:
        /*0004*/ 	.word	0x00000082


	//----- nvinfo : EIATTR_SPARSE_MMA_MASK
	.align		4
.L_64:
        /*0008*/ 	.byte	0x03, 0x50
        /*000a*/ 	.short	0x0000


	//----- nvinfo : EIATTR_MAXREG_COUNT
	.align		4
        /*000c*/ 	.byte	0x03, 0x1b
        /*000e*/ 	.short	0x00ff


	//----- nvinfo : EIATTR_MERCURY_ISA_VERSION
	.align		4
        /*0010*/ 	.byte	0x03, 0x5f
        /*0012*/ 	.short	0x0101


	//----- nvinfo : EIATTR_VRC_CTA_INIT_COUNT
	.align		4
        /*0014*/ 	.byte	0x02, 0x4a
	.zero		1
	.zero		1


	//----- nvinfo : EIATTR_EXIT_INSTR_OFFSETS
	.align		4
        /*0018*/ 	.byte	0x04, 0x1c
        /*001a*/ 	.short	(.L_66 - .L_65)


	//   ....[0]....
.L_65:
        /*001c*/ 	.word	0x00000010


	//----- nvinfo : EIATTR_SW_WAR
	.align		4
.L_66:
        /*0020*/ 	.byte	0x04, 0x36
        /*0022*/ 	.short	(.L_68 - .L_67)
.L_67:
        /*0024*/ 	.word	0x00000008
.L_68:


//--------------------- .nv.info._Z30histogram_kernel_multiple_readPiS_ii --------------------------
	.section	.nv.info._Z30histogram_kernel_multiple_readPiS_ii,"",@"SHT_CUDA_INFO"
	.sectionflags	@""
	.align	4


	//----- nvinfo : EIATTR_CUDA_API_VERSION
	.align		4
        /*0000*/ 	.byte	0x04, 0x37
        /*0002*/ 	.short	(.L_70 - .L_69)
.L_69:
        /*0004*/ 	.word	0x00000082


	//----- nvinfo : EIATTR_KPARAM_INFO
	.align		4
.L_70:
        /*0008*/ 	.byte	0x04, 0x17
        /*000a*/ 	.short	(.L_72 - .L_71)
.L_71:
        /*000c*/ 	.word	0x00000000
        /*0010*/ 	.short	0x0003
        /*0012*/ 	.short	0x0014
        /*0014*/ 	.byte	0x00, 0xf0, 0x11, 0x00


	//----- nvinfo : EIATTR_KPARAM_INFO
	.align		4
.L_72:
        /*0018*/ 	.byte	0x04, 0x17
        /*001a*/ 	.short	(.L_74 - .L_73)
.L_73:
        /*001c*/ 	.word	0x00000000
        /*0020*/ 	.short	0x0002
        /*0022*/ 	.short	0x0010
        /*0024*/ 	.byte	0x00, 0xf0, 0x11, 0x00


	//----- nvinfo : EIATTR_KPARAM_INFO
	.align		4
.L_74:
        /*0028*/ 	.byte	0x04, 0x17
        /*002a*/ 	.short	(.L_76 - .L_75)
.L_75:
        /*002c*/ 	.word	0x00000000
        /*0030*/ 	.short	0x0001
        /*0032*/ 	.short	0x0008
        /*0034*/ 	.byte	0x00, 0xf5, 0x21, 0x00


	//----- nvinfo : EIATTR_KPARAM_INFO
	.align		4
.L_76:
        /*0038*/ 	.byte	0x04, 0x17
        /*003a*/ 	.short	(.L_78 - .L_77)
.L_77:
        /*003c*/ 	.word	0x00000000
        /*0040*/ 	.short	0x0000
        /*0042*/ 	.short	0x0000
        /*0044*/ 	.byte	0x00, 0xf5, 0x21, 0x00


	//----- nvinfo : EIATTR_SPARSE_MMA_MASK
	.align		4
.L_78:
        /*0048*/ 	.byte	0x03, 0x50
        /*004a*/ 	.short	0x0000


	//----- nvinfo : EIATTR_MAXREG_COUNT
	.align		4
        /*004c*/ 	.byte	0x03, 0x1b
        /*004e*/ 	.short	0x00ff


	//----- nvinfo : EIATTR_NUM_BARRIERS
	.align		4
        /*0050*/ 	.byte	0x02, 0x4c
        /*0052*/ 	.byte	0x01
	.zero		1


	//----- nvinfo : EIATTR_MERCURY_ISA_VERSION
	.align		4
        /*0054*/ 	.byte	0x03, 0x5f
        /*0056*/ 	.short	0x0101


	//----- nvinfo : EIATTR_VRC_CTA_INIT_COUNT
	.align		4
        /*0058*/ 	.byte	0x02, 0x4a
	.zero		1
	.zero		1


	//----- nvinfo : EIATTR_EXIT_INSTR_OFFSETS
	.align		4
        /*005c*/ 	.byte	0x04, 0x1c
        /*005e*/ 	.short	(.L_80 - .L_79)


	//   ....[0]....
.L_79:
        /*0060*/ 	.word	0x00000220


	//----- nvinfo : EIATTR_CRS_STACK_SIZE
	.align		4
.L_80:
        /*0064*/ 	.byte	0x04, 0x1e
        /*0066*/ 	.short	(.L_82 - .L_81)
.L_81:
        /*0068*/ 	.word	0x00000000


	//----- nvinfo : EIATTR_CBANK_PARAM_SIZE
	.align		4
.L_82:
        /*006c*/ 	.byte	0x03, 0x19
        /*006e*/ 	.short	0x0018


	//----- nvinfo : EIATTR_PARAM_CBANK
	.align		4
        /*0070*/ 	.byte	0x04, 0x0a
        /*0072*/ 	.short	(.L_84 - .L_83)
	.align		4
.L_83:
        /*0074*/ 	.word	index@(.nv.constant0._Z30histogram_kernel_multiple_readPiS_ii)
        /*0078*/ 	.short	0x0380
        /*007a*/ 	.short	0x0018


	//----- nvinfo : EIATTR_SW_WAR
	.align		4
.L_84:
        /*007c*/ 	.byte	0x04, 0x36
        /*007e*/ 	.short	(.L_86 - .L_85)
.L_85:
        /*0080*/ 	.word	0x00000008
.L_86:


//--------------------- .nv.info._Z16histogram_kernelPiS_i --------------------------
	.section	.nv.info._Z16histogram_kernelPiS_i,"",@"SHT_CUDA_INFO"
	.sectionflags	@""
	.align	4


	//----- nvinfo : EIATTR_CUDA_API_VERSION
	.align		4
        /*0000*/ 	.byte	0x04, 0x37
        /*0002*/ 	.short	(.L_88 - .L_87)
.L_87:
        /*0004*/ 	.word	0x00000082


	//----- nvinfo : EIATTR_KPARAM_INFO
	.align		4
.L_88:
        /*0008*/ 	.byte	0x04, 0x17
        /*000a*/ 	.short	(.L_90 - .L_89)
.L_89:
        /*000c*/ 	.word	0x00000000
        /*0010*/ 	.short	0x0002
        /*0012*/ 	.short	0x0010
        /*0014*/ 	.byte	0x00, 0xf0, 0x11, 0x00


	//----- nvinfo : EIATTR_KPARAM_INFO
	.align		4
.L_90:
        /*0018*/ 	.byte	0x04, 0x17
        /*001a*/ 	.short	(.L_92 - .L_91)
.L_91:
        /*001c*/ 	.word	0x00000000
        /*0020*/ 	.short	0x0001
        /*0022*/ 	.short	0x0008
        /*0024*/ 	.byte	0x00, 0xf5, 0x21, 0x00


	//----- nvinfo : EIATTR_KPARAM_INFO
	.align		4
.L_92:
        /*0028*/ 	.byte	0x04, 0x17
        /*002a*/ 	.short	(.L_94 - .L_93)
.L_93:
        /*002c*/ 	.word	0x00000000
        /*0030*/ 	.short	0x0000
        /*0032*/ 	.short	0x0000
        /*0034*/ 	.byte	0x00, 0xf5, 0x21, 0x00


	//----- nvinfo : EIATTR_SPARSE_MMA_MASK
	.align		4
.L_94:
        /*0038*/ 	.byte	0x03, 0x50
        /*003a*/ 	.short	0x0000


	//----- nvinfo : EIATTR_MAXREG_COUNT
	.align		4
        /*003c*/ 	.byte	0x03, 0x1b
        /*003e*/ 	.short	0x00ff


	//----- nvinfo : EIATTR_NUM_BARRIERS
	.align		4
        /*0040*/ 	.byte	0x02, 0x4c
        /*0042*/ 	.byte	0x01
	.zero		1


	//----- nvinfo : EIATTR_MERCURY_ISA_VERSION
	.align		4
        /*0044*/ 	.byte	0x03, 0x5f
        /*0046*/ 	.short	0x0101


	//----- nvinfo : EIATTR_VRC_CTA_INIT_COUNT
	.align		4
        /*0048*/ 	.byte	0x02, 0x4a
	.zero		1
	.zero		1


	//----- nvinfo : EIATTR_EXIT_INSTR_OFFSETS
	.align		4
        /*004c*/ 	.byte	0x04, 0x1c
        /*004e*/ 	.short	(.L_96 - .L_95)


	//   ....[0]....
.L_95:
        /*0050*/ 	.word	0x000001b0


	//----- nvinfo : EIATTR_CRS_STACK_SIZE
	.align		4
.L_96:
        /*0054*/ 	.byte	0x04, 0x1e
        /*0056*/ 	.short	(.L_98 - .L_97)
.L_97:
        /*0058*/ 	.word	0x00000000


	//----- nvinfo : EIATTR_CBANK_PARAM_SIZE
	.align		4
.L_98:
        /*005c*/ 	.byte	0x03, 0x19
        /*005e*/ 	.short	0x0014


	//----- nvinfo : EIATTR_PARAM_CBANK
	.align		4
        /*0060*/ 	.byte	0x04, 0x0a
        /*0062*/ 	.short	(.L_100 - .L_99)
	.align		4
.L_99:
        /*0064*/ 	.word	index@(.nv.constant0._Z16histogram_kernelPiS_i)
        /*0068*/ 	.short	0x0380
        /*006a*/ 	.short	0x0014


	//----- nvinfo : EIATTR_SW_WAR
	.align		4
.L_100:
        /*006c*/ 	.byte	0x04, 0x36
        /*006e*/ 	.short	(.L_102 - .L_101)
.L_101:
        /*0070*/ 	.word	0x00000008
.L_102:


//--------------------- .nv.info._Z12naive_kernelPiS_i --------------------------
	.section	.nv.info._Z12naive_kernelPiS_i,"",@"SHT_CUDA_INFO"
	.sectionflags	@""
	.align	4


	//----- nvinfo : EIATTR_CUDA_API_VERSION
	.align		4
        /*0000*/ 	.byte	0x04, 0x37
        /*0002*/ 	.short	(.L_104 - .L_103)
.L_103:
        /*0004*/ 	.word	0x00000082


	//----- nvinfo : EIATTR_KPARAM_INFO
	.align		4
.L_104:
        /*0008*/ 	.byte	0x04, 0x17
        /*000a*/ 	.short	(.L_106 - .L_105)
.L_105:
        /*000c*/ 	.word	0x00000000
        /*0010*/ 	.short	0x0002
        /*0012*/ 	.short	0x0010
        /*0014*/ 	.byte	0x00, 0xf0, 0x11, 0x00


	//----- nvinfo : EIATTR_KPARAM_INFO
	.align		4
.L_106:
        /*0018*/ 	.byte	0x04, 0x17
        /*001a*/ 	.short	(.L_108 - .L_107)
.L_107:
        /*001c*/ 	.word	0x00000000
        /*0020*/ 	.short	0x0001
        /*0022*/ 	.short	0x0008
        /*0024*/ 	.byte	0x00, 0xf5, 0x21, 0x00


	//----- nvinfo : EIATTR_KPARAM_INFO
	.align		4
.L_108:
        /*0028*/ 	.byte	0x04, 0x17
        /*002a*/ 	.short	(.L_110 - .L_109)
.L_109:
        /*002c*/ 	.word	0x00000000
        /*0030*/ 	.short	0x0000
        /*0032*/ 	.short	0x0000
        /*0034*/ 	.byte	0x00, 0xf5, 0x21, 0x00


	//----- nvinfo : EIATTR_SPARSE_MMA_MASK
	.align		4
.L_110:
        /*0038*/ 	.byte	0x03, 0x50
        /*003a*/ 	.short	0x0000


	//----- nvinfo : EIATTR_MAXREG_COUNT
	.align		4
        /*003c*/ 	.byte	0x03, 0x1b
        /*003e*/ 	.short	0x00ff


	//----- nvinfo : EIATTR_MERCURY_ISA_VERSION
	.align		4
        /*0040*/ 	.byte	0x03, 0x5f
        /*0042*/ 	.short	0x0101


	//----- nvinfo : EIATTR_VRC_CTA_INIT_COUNT
	.align		4
        /*0044*/ 	.byte	0x02, 0x4a
	.zero		1
	.zero		1


	//----- nvinfo : EIATTR_EXIT_INSTR_OFFSETS
	.align		4
        /*0048*/ 	.byte	0x04, 0x1c
        /*004a*/ 	.short	(.L_112 - .L_111)


	//   ....[0]....
.L_111:
        /*004c*/ 	.word	0x000000d0


	//----- nvinfo : EIATTR_CBANK_PARAM_SIZE
	.align		4
.L_112:
        /*0050*/ 	.byte	0x03, 0x19
        /*0052*/ 	.short	0x0014


	//----- nvinfo : EIATTR_PARAM_CBANK
	.align		4
        /*0054*/ 	.byte	0x04, 0x0a
        /*0056*/ 	.short	(.L_114 - .L_113)
	.align		4
.L_113:
        /*0058*/ 	.word	index@(.nv.constant0._Z12naive_kernelPiS_i)
        /*005c*/ 	.short	0x0380
        /*005e*/ 	.short	0x0014


	//----- nvinfo : EIATTR_SW_WAR
	.align		4
.L_114:
        /*0060*/ 	.byte	0x04, 0x36
        /*0062*/ 	.short	(.L_116 - .L_115)
.L_115:
        /*0064*/ 	.word	0x00000008
.L_116:


//--------------------- .nv.callgraph             --------------------------
	.section	.nv.callgraph,"",@"SHT_CUDA_CALLGRAPH"
	.align	4
	.sectionentsize	8
	.align		4
        /*0000*/ 	.word	0x00000000
	.align		4
        /*0004*/ 	.word	0xffffffff
	.align		4
        /*0008*/ 	.word	0x00000000
	.align		4
        /*000c*/ 	.word	0xfffffffe
	.align		4
        /*0010*/ 	.word	0x00000000
	.align		4
        /*0014*/ 	.word	0xfffffffd
	.align		4
        /*0018*/ 	.word	0x00000000
	.align		4
        /*001c*/ 	.word	0xfffffffc


//--------------------- .nv.constant4             --------------------------
	.section	.nv.constant4,"a",@progbits
	.align	8
	.align		8
.nv.constant4:
        /*0000*/ 	.dword	_ZN34_INTERNAL_0178be64_4_k_cu_5563a1064cuda3std3__45__cpo5beginE
	.align		8
        /*0008*/ 	.dword	_ZN34_INTERNAL_0178be64_4_k_cu_5563a1064cuda3std3__45__cpo3endE
	.align		8
        /*0010*/ 	.dword	_ZN34_INTERNAL_0178be64_4_k_cu_5563a1064cuda3std3__45__cpo6cbeginE
	.align		8
        /*0018*/ 	.dword	_ZN34_INTERNAL_0178be64_4_k_cu_5563a1064cuda3std3__45__cpo4cendE
	.align		8
        /*0020*/ 	.dword	_ZN34_INTERNAL_0178be64_4_k_cu_5563a1064cuda3std3__45__cpo6rbeginE
	.align		8
        /*0028*/ 	.dword	_ZN34_INTERNAL_0178be64_4_k_cu_5563a1064cuda3std3__45__cpo4rendE
	.align		8
        /*0030*/ 	.dword	_ZN34_INTERNAL_0178be64_4_k_cu_5563a1064cuda3std3__45__cpo7crbeginE
	.align		8
        /*0038*/ 	.dword	_ZN34_INTERNAL_0178be64_4_k_cu_5563a1064cuda3std3__45__cpo5crendE
	.align		8
        /*0040*/ 	.dword	_ZN34_INTERNAL_0178be64_4_k_cu_5563a1064cuda3std3__436_GLOBAL__N__0178be64_4_k_cu_5563a1066ignoreE
	.align		8
        /*0048*/ 	.dword	_ZN34_INTERNAL_0178be64_4_k_cu_5563a1064cuda3std3__419piecewise_constructE
	.align		8
        /*0050*/ 	.dword	_ZN34_INTERNAL_0178be64_4_k_cu_5563a1064cuda3std3__48in_placeE
	.align		8
        /*0058*/ 	.dword	_ZN34_INTERNAL_0178be64_4_k_cu_5563a1064cuda3std3__420unreachable_sentinelE
	.align		8
        /*0060*/ 	.dword	_ZN34_INTERNAL_0178be64_4_k_cu_5563a1064cuda3std3__47nulloptE
	.align		8
        /*0068*/ 	.dword	_ZN34_INTERNAL_0178be64_4_k_cu_5563a1064cuda3std6ranges3__45__cpo4swapE
	.align		8
        /*0070*/ 	.dword	_ZN34_INTERNAL_0178be64_4_k_cu_5563a1064cuda3std6ranges3__45__cpo9iter_moveE
	.align		8
        /*0078*/ 	.dword	_ZN34_INTERNAL_0178be64_4_k_cu_5563a1064cuda3std6ranges3__45__cpo5beginE
	.align		8
        /*0080*/ 	.dword	_ZN34_INTERNAL_0178be64_4_k_cu_5563a1064cuda3std6ranges3__45__cpo3endE
	.align		8
        /*0088*/ 	.dword	_ZN34_INTERNAL_0178be64_4_k_cu_5563a1064cuda3std6ranges3__45__cpo6cbeginE
	.align		8
        /*0090*/ 	.dword	_ZN34_INTERNAL_0178be64_4_k_cu_5563a1064cuda3std6ranges3__45__cpo4cendE
	.align		8
        /*0098*/ 	.dword	_ZN34_INTERNAL_0178be64_4_k_cu_5563a1064cuda3std6ranges3__45__cpo7advanceE
	.align		8
        /*00a0*/ 	.dword	_ZN34_INTERNAL_0178be64_4_k_cu_5563a1064cuda3std6ranges3__45__cpo9iter_swapE
	.align		8
        /*00a8*/ 	.dword	_ZN34_INTERNAL_0178be64_4_k_cu_5563a1064cuda3std6ranges3__45__cpo4nextE
	.align		8
        /*00b0*/ 	.dword	_ZN34_INTERNAL_0178be64_4_k_cu_5563a1064cuda3std6ranges3__45__cpo4prevE
	.align		8
        /*00b8*/ 	.dword	_ZN34_INTERNAL_0178be64_4_k_cu_5563a1064cuda3std6ranges3__45__cpo4dataE
	.align		8
        /*00c0*/ 	.dword	_ZN34_INTERNAL_0178be64_4_k_cu_5563a1064cuda3std6ranges3__45__cpo5cdataE
	.align		8
        /*00c8*/ 	.dword	_ZN34_INTERNAL_0178be64_4_k_cu_5563a1064cuda3std6ranges3__45__cpo4sizeE
	.align		8
        /*00d0*/ 	.dword	_ZN34_INTERNAL_0178be64_4_k_cu_5563a1064cuda3std6ranges3__45__cpo5ssizeE
	.align		8
        /*00d8*/ 	.dword	_ZN34_INTERNAL_0178be64_4_k_cu_5563a1064cuda3std6ranges3__45__cpo8distanceE
	.align		8
        /*00e0*/ 	.dword	_ZN34_INTERNAL_0178be64_4_k_cu_5563a1066thrust24THRUST_300001_SM_1000_NS6system6detail10sequential3seqE
	.align		8
        /*00e8*/ 	.dword	_ZN34_INTERNAL_0178be64_4_k_cu_5563a1066thrust24THRUST_300001_SM_1000_NS12placeholders2_1E
	.align		8
        /*00f0*/ 	.dword	_ZN34_INTERNAL_0178be64_4_k_cu_5563a1066thrust24THRUST_300001_SM_1000_NS12placeholders2_2E
	.align		8
        /*00f8*/ 	.dword	_ZN34_INTERNAL_0178be64_4_k_cu_5563a1066thrust24THRUST_300001_SM_1000_NS12placeholders2_3E
	.align		8
        /*0100*/ 	.dword	_ZN34_INTERNAL_0178be64_4_k_cu_5563a1066thrust24THRUST_300001_SM_1000_NS12placeholders2_4E
	.align		8
        /*0108*/ 	.dword	_ZN34_INTERNAL_0178be64_4_k_cu_5563a1066thrust24THRUST_300001_SM_1000_NS12placeholders2_5E
	.align		8
        /*0110*/ 	.dword	_ZN34_INTERNAL_0178be64_4_k_cu_5563a1066thrust24THRUST_300001_SM_1000_NS12placeholders2_6E
	.align		8
        /*0118*/ 	.dword	_ZN34_INTERNAL_0178be64_4_k_cu_5563a1066thrust24THRUST_300001_SM_1000_NS12placeholders2_7E
	.align		8
        /*0120*/ 	.dword	_ZN34_INTERNAL_0178be64_4_k_cu_5563a1066thrust24THRUST_300001_SM_1000_NS12placeholders2_8E
	.align		8
        /*0128*/ 	.dword	_ZN34_INTERNAL_0178be64_4_k_cu_5563a1066thrust24THRUST_300001_SM_1000_NS12placeholders2_9E
	.align		8
        /*0130*/ 	.dword	_ZN34_INTERNAL_0178be64_4_k_cu_5563a1066thrust24THRUST_300001_SM_1000_NS12placeholders3_10E


//--------------------- .text._ZN3cub18CUB_300001_SM_10006detail11EmptyKernelIvEEvv --------------------------
	.section	.text._ZN3cub18CUB_300001_SM_10006detail11EmptyKernelIvEEvv,"ax",@progbits
	.align	128
        .global         _ZN3cub18CUB_300001_SM_10006detail11EmptyKernelIvEEvv
        .type           _ZN3cub18CUB_300001_SM_10006detail11EmptyKernelIvEEvv,@function
        .size           _ZN3cub18CUB_300001_SM_10006detail11EmptyKernelIvEEvv,(.L_x_9 - _ZN3cub18CUB_300001_SM_10006detail11EmptyKernelIvEEvv)
        .other          _ZN3cub18CUB_300001_SM_10006detail11EmptyKernelIvEEvv,@"STO_CUDA_ENTRY STV_DEFAULT"
_ZN3cub18CUB_300001_SM_10006detail11EmptyKernelIvEEvv:
.text._ZN3cub18CUB_300001_SM_10006detail11EmptyKernelIvEEvv:
[----:B------:R-:W-:Y:S01]  /*0000*/  LDC R1, c[0x0][0x37c] ;  /* 0x0000df00ff017b82 */ /* 0x000fe20000000800 */
[----:B------:R-:W-:Y:S05]  /*0010*/  EXIT ;  /* 0x000000000000794d */ /* 0x000fea0003800000 */
.L_x_0:
[----:B------:R-:W-:-:S00]  /*0020*/  BRA `(.L_x_0) ;  /* 0xfffffffc00fc7947 */ /* 0x000fc0000383ffff */
[----:B------:R-:W-:-:S00]  /*0030*/  NOP ;  /* 0x0000000000007918 */ /* 0x000fc00000000000 */
        /* <DEDUP_REMOVED lines=12> */
.L_x_9:


//--------------------- .text._Z30histogram_kernel_multiple_readPiS_ii --------------------------
	.section	.text._Z30histogram_kernel_multiple_readPiS_ii,"ax",@progbits
	.align	128
        .global         _Z30histogram_kernel_multiple_readPiS_ii
        .type           _Z30histogram_kernel_multiple_readPiS_ii,@function
        .size           _Z30histogram_kernel_multiple_readPiS_ii,(.L_x_10 - _Z30histogram_kernel_multiple_readPiS_ii)
        .other          _Z30histogram_kernel_multiple_readPiS_ii,@"STO_CUDA_ENTRY STV_DEFAULT"
_Z30histogram_kernel_multiple_readPiS_ii:
.text._Z30histogram_kernel_multiple_readPiS_ii:
[----:B------:R-:W-:Y:S01]  /*0000*/  LDC R1, c[0x0][0x37c] ;  /* 0x0000df00ff017b82 */ /* 0x000fe20000000800 */
[----:B------:R-:W0:Y:S07]  /*0010*/  S2R R9, SR_TID.X ;  /* 0x0000000000097919 */ /* 0x000e2e0000002100 */
[----:B------:R-:W1:Y:S01]  /*0020*/  LDC R0, c[0x0][0x394] ;  /* 0x0000e500ff007b82 */ /* 0x000e620000000800 */
[----:B------:R-:W1:Y:S01]  /*0030*/  LDCU UR8, c[0x0][0x360] ;  /* 0x00006c00ff0877ac */ /* 0x000e620008000800 */
[----:B------:R-:W-:Y:S01]  /*0040*/  BSSY.RECONVERGENT B0, `(.L_x_1) ;  /* 0x0000018000007945 */ /* 0x000fe20003800200 */
[----:B------:R-:W2:Y:S05]  /*0050*/  LDCU UR6, c[0x0][0x390] ;  /* 0x00007200ff0677ac */ /* 0x000eaa0008000800 */
[----:B------:R-:W0:Y:S08]  /*0060*/  S2UR UR4, SR_CTAID.X ;  /* 0x00000000000479c3 */ /* 0x000e300000002500 */
[----:B------:R-:W3:Y:S01]  /*0070*/  S2UR UR5, SR_CgaCtaId ;  /* 0x00000000000579c3 */ /* 0x000ee20000008800 */
[----:B-1----:R-:W-:-:S04]  /*0080*/  IMAD R0, R0, UR8, RZ ;  /* 0x0000000800007c24 */ /* 0x002fc8000f8e02ff */
[----:B0-----:R-:W-:Y:S01]  /*0090*/  IMAD R3, R0, UR4, R9 ;  /* 0x0000000400037c24 */ /* 0x001fe2000f8e0209 */
[----:B------:R-:W-:-:S04]  /*00a0*/  UMOV UR4, 0x400 ;  /* 0x0000040000047882 */ /* 0x000fc80000000000 */
[C---:B--2---:R-:W-:Y:S01]  /*00b0*/  VIADDMNMX.U32 R6, R3.reuse, R0, UR6, PT ;  /* 0x0000000603067e46 */ /* 0x044fe2000b800000 */
[----:B------:R-:W0:Y:S03]  /*00c0*/  LDCU.64 UR6, c[0x0][0x358] ;  /* 0x00006b00ff0677ac */ /* 0x000e260008000a00 */
[----:B------:R-:W-:Y:S01]  /*00d0*/  ISETP.GE.AND P0, PT, R3, R6, PT ;  /* 0x000000060300720c */ /* 0x000fe20003f06270 */
[----:B---3--:R-:W-:-:S06]  /*00e0*/  ULEA UR4, UR5, UR4, 0x18 ;  /* 0x0000000405047291 */ /* 0x008fcc000f8ec0ff */
[----:B------:R-:W-:-:S05]  /*00f0*/  LEA R0, R9, UR4, 0x2 ;  /* 0x0000000409007c11 */ /* 0x000fca000f8e10ff */
[----:B------:R1:W-:Y:S01]  /*0100*/  STS [R0], RZ ;  /* 0x000000ff00007388 */ /* 0x0003e20000000800 */
[----:B------:R-:W-:Y:S06]  /*0110*/  BAR.SYNC.DEFER_BLOCKING 0x0 ;  /* 0x0000000000007b1d */ /* 0x000fec0000010000 */
[----:B------:R-:W-:Y:S05]  /*0120*/  @P0 BRA `(.L_x_2) ;  /* 0x0000000000240947 */ /* 0x000fea0003800000 */
[----:B------:R-:W2:Y:S01]  /*0130*/  LDC.64 R4, c[0x0][0x380] ;  /* 0x0000e000ff047b82 */ /* 0x000ea20000000a00 */
[----:B------:R-:W-:-:S07]  /*0140*/  IMAD.MOV.U32 R7, RZ, RZ, R3 ;  /* 0x000000ffff077224 */ /* 0x000fce00078e0003 */
.L_x_3:
[----:B--2---:R-:W-:-:S06]  /*0150*/  IMAD.WIDE R2, R7, 0x4, R4 ;  /* 0x0000000407027825 */ /* 0x004fcc00078e0204 */
[----:B0-----:R-:W2:Y:S01]  /*0160*/  LDG.E R2, desc[UR6][R2.64] ;  /* 0x0000000602027981 */ /* 0x001ea2000c1e1900 */
[----:B------:R-:W-:-:S04]  /*0170*/  IADD3 R7, PT, PT, R7, UR8, RZ ;  /* 0x0000000807077c10 */ /* 0x000fc8000fffe0ff */
[----:B------:R-:W-:Y:S02]  /*0180*/  ISETP.GE.AND P0, PT, R7, R6, PT ;  /* 0x000000060700720c */ /* 0x000fe40003f06270 */
[----:B--23--:R-:W-:-:S05]  /*0190*/  LEA R8, R2, UR4, 0x2 ;  /* 0x0000000402087c11 */ /* 0x00cfca000f8e10ff */
[----:B------:R3:W-:Y:S06]  /*01a0*/  ATOMS.POPC.INC.32 RZ, [R8+URZ] ;  /* 0x0000000008ff7f8c */ /* 0x0007ec000d8000ff */
[----:B------:R-:W-:Y:S05]  /*01b0*/  @!P0 BRA `(.L_x_3) ;  /* 0xfffffffc00e48947 */ /* 0x000fea000383ffff */
.L_x_2:
[----:B0-----:R-:W-:Y:S05]  /*01c0*/  BSYNC.RECONVERGENT B0 ;  /* 0x0000000000007941 */ /* 0x001fea0003800200 */
.L_x_1:
[----:B------:R-:W-:Y:S08]  /*01d0*/  BAR.SYNC.DEFER_BLOCKING 0x0 ;  /* 0x0000000000007b1d */ /* 0x000ff00000010000 */
[----:B------:R-:W0:Y:S01]  /*01e0*/  LDC.64 R2, c[0x0][0x388] ;  /* 0x0000e200ff027b82 */ /* 0x000e220000000a00 */
[----:B------:R-:W2:Y:S01]  /*01f0*/  LDS R5, [R0] ;  /* 0x0000000000057984 */ /* 0x000ea20000000800 */
[----:B0-----:R-:W-:-:S05]  /*0200*/  IMAD.WIDE.U32 R2, R9, 0x4, R2 ;  /* 0x0000000409027825 */ /* 0x001fca00078e0002 */
[----:B--2---:R-:W-:Y:S01]  /*0210*/  REDG.E.ADD.STRONG.GPU desc[UR6][R2.64], R5 ;  /* 0x000000050200798e */ /* 0x004fe2000c12e106 */
[----:B------:R-:W-:Y:S05]  /*0220*/  EXIT ;  /* 0x000000000000794d */ /* 0x000fea0003800000 */
.L_x_4:
        /* <DEDUP_REMOVED lines=13> */
.L_x_10:


//--------------------- .text._Z16histogram_kernelPiS_i --------------------------
	.section	.text._Z16histogram_kernelPiS_i,"ax",@progbits
	.align	128
        .global         _Z16histogram_kernelPiS_i
        .type           _Z16histogram_kernelPiS_i,@function
        .size           _Z16histogram_kernelPiS_i,(.L_x_11 - _Z16histogram_kernelPiS_i)
        .other          _Z16histogram_kernelPiS_i,@"STO_CUDA_ENTRY STV_DEFAULT"
_Z16histogram_kernelPiS_i:
.text._Z16histogram_kernelPiS_i:
[----:B------:R-:W-:Y:S01]  /*0000*/  LDC R1, c[0x0][0x37c] ;  /* 0x0000df00ff017b82 */ /* 0x000fe20000000800 */
[----:B------:R-:W0:Y:S07]  /*0010*/  S2R R6, SR_TID.X ;  /* 0x0000000000067919 */ /* 0x000e2e0000002100 */
[----:B------:R-:W0:Y:S01]  /*0020*/  S2UR UR6, SR_CTAID.X ;  /* 0x00000000000679c3 */ /* 0x000e220000002500 */
[----:B------:R-:W1:Y:S01]  /*0030*/  LDCU UR7, c[0x0][0x390] ;  /* 0x00007200ff0777ac */ /* 0x000e620008000800 */
[----:B------:R-:W-:Y:S01]  /*0040*/  BSSY.RECONVERGENT B0, `(.L_x_5) ;  /* 0x0000011000007945 */ /* 0x000fe20003800200 */
[----:B------:R-:W-:-:S05]  /*0050*/  UMOV UR4, 0x400 ;  /* 0x0000040000047882 */ /* 0x000fca0000000000 */
[----:B------:R-:W0:Y:S08]  /*0060*/  LDC R5, c[0x0][0x360] ;  /* 0x0000d800ff057b82 */ /* 0x000e300000000800 */
[----:B------:R-:W2:Y:S01]  /*0070*/  S2UR UR5, SR_CgaCtaId ;  /* 0x00000000000579c3 */ /* 0x000ea20000008800 */
[----:B0-----:R-:W-:-:S05]  /*0080*/  IMAD R5, R5, UR6, R6 ;  /* 0x0000000605057c24 */ /* 0x001fca000f8e0206 */
[----:B-1----:R-:W-:Y:S01]  /*0090*/  ISETP.GE.AND P0, PT, R5, UR7, PT ;  /* 0x0000000705007c0c */ /* 0x002fe2000bf06270 */
[----:B------:R-:W0:Y:S01]  /*00a0*/  LDCU.64 UR6, c[0x0][0x358] ;  /* 0x00006b00ff0677ac */ /* 0x000e220008000a00 */
[----:B--2---:R-:W-:-:S06]  /*00b0*/  ULEA UR4, UR5, UR4, 0x18 ;  /* 0x0000000405047291 */ /* 0x004fcc000f8ec0ff */
[----:B------:R-:W-:-:S05]  /*00c0*/  LEA R0, R6, UR4, 0x2 ;  /* 0x0000000406007c11 */ /* 0x000fca000f8e10ff */
[----:B------:R1:W-:Y:S01]  /*00d0*/  STS [R0], RZ ;  /* 0x000000ff00007388 */ /* 0x0003e20000000800 */
[----:B------:R-:W-:Y:S06]  /*00e0*/  BAR.SYNC.DEFER_BLOCKING 0x0 ;  /* 0x0000000000007b1d */ /* 0x000fec0000010000 */
[----:B------:R-:W-:Y:S05]  /*00f0*/  @P0 BRA `(.L_x_6) ;  /* 0x0000000000140947 */ /* 0x000fea0003800000 */
[----:B------:R-:W2:Y:S02]  /*0100*/  LDC.64 R2, c[0x0][0x380] ;  /* 0x0000e000ff027b82 */ /* 0x000ea40000000a00 */
[----:B--2---:R-:W-:-:S06]  /*0110*/  IMAD.WIDE R2, R5, 0x4, R2 ;  /* 0x0000000405027825 */ /* 0x004fcc00078e0202 */
[----:B0-----:R-:W2:Y:S02]  /*0120*/  LDG.E R2, desc[UR6][R2.64] ;  /* 0x0000000602027981 */ /* 0x001ea4000c1e1900 */
[----:B--2---:R-:W-:-:S05]  /*0130*/  LEA R4, R2, UR4, 0x2 ;  /* 0x0000000402047c11 */ /* 0x004fca000f8e10ff */
[----:B------:R2:W-:Y:S02]  /*0140*/  ATOMS.POPC.INC.32 RZ, [R4+URZ] ;  /* 0x0000000004ff7f8c */ /* 0x0005e4000d8000ff */
.L_x_6:
[----:B0-----:R-:W-:Y:S05]  /*0150*/  BSYNC.RECONVERGENT B0 ;  /* 0x0000000000007941 */ /* 0x001fea0003800200 */
.L_x_5:
[----:B------:R-:W-:Y:S08]  /*0160*/  BAR.SYNC.DEFER_BLOCKING 0x0 ;  /* 0x0000000000007b1d */ /* 0x000ff00000010000 */
[----:B------:R-:W0:Y:S01]  /*0170*/  LDC.64 R2, c[0x0][0x388] ;  /* 0x0000e200ff027b82 */ /* 0x000e220000000a00 */
[----:B------:R-:W3:Y:S01]  /*0180*/  LDS R5, [R0] ;  /* 0x0000000000057984 */ /* 0x000ee20000000800 */
[----:B0-----:R-:W-:-:S05]  /*0190*/  IMAD.WIDE.U32 R2, R6, 0x4, R2 ;  /* 0x0000000406027825 */ /* 0x001fca00078e0002 */
[----:B---3--:R-:W-:Y:S01]  /*01a0*/  REDG.E.ADD.STRONG.GPU desc[UR6][R2.64], R5 ;  /* 0x000000050200798e */ /* 0x008fe2000c12e106 */
[----:B------:R-:W-:Y:S05]  /*01b0*/  EXIT ;  /* 0x000000000000794d */ /* 0x000fea0003800000 */
.L_x_7:
        /* <DEDUP_REMOVED lines=12> */
.L_x_11:


//--------------------- .text._Z12naive_kernelPiS_i --------------------------
	.section	.text._Z12naive_kernelPiS_i,"ax",@progbits
	.align	128
        .global         _Z12naive_kernelPiS_i
        .type           _Z12naive_kernelPiS_i,@function
        .size           _Z12naive_kernelPiS_i,(.L_x_12 - _Z12naive_kernelPiS_i)
        .other          _Z12naive_kernelPiS_i,@"STO_CUDA_ENTRY STV_DEFAULT"
_Z12naive_kernelPiS_i:
.text._Z12naive_kernelPiS_i:
[----:B------:R-:W-:Y:S01]  /*0000*/  LDC R1, c[0x0][0x37c] ;  /* 0x0000df00ff017b82 */ /* 0x000fe20000000800 */
[----:B------:R-:W0:Y:S07]  /*0010*/  S2R R0, SR_TID.X ;  /* 0x0000000000007919 */ /* 0x000e2e0000002100 */
[----:B------:R-:W0:Y:S01]  /*0020*/  S2UR UR6, SR_CTAID.X ;  /* 0x00000000000679c3 */ /* 0x000e220000002500 */
[----:B------:R-:W1:Y:S07]  /*0030*/  LDCU.64 UR4, c[0x0][0x358] ;  /* 0x00006b00ff0477ac */ /* 0x000e6e0008000a00 */
[----:B------:R-:W0:Y:S08]  /*0040*/  LDC R5, c[0x0][0x360] ;  /* 0x0000d800ff057b82 */ /* 0x000e300000000800 */
[----:B------:R-:W2:Y:S01]  /*0050*/  LDC.64 R2, c[0x0][0x380] ;  /* 0x0000e000ff027b82 */ /* 0x000ea20000000a00 */
[----:B0-----:R-:W-:-:S04]  /*0060*/  IMAD R5, R5, UR6, R0 ;  /* 0x0000000605057c24 */ /* 0x001fc8000f8e0200 */
[----:B--2---:R-:W-:-:S03]  /*0070*/  IMAD.WIDE R2, R5, 0x4, R2 ;  /* 0x0000000405027825 */ /* 0x004fc600078e0202 */
[----:B------:R-:W0:Y:S03]  /*0080*/  LDC.64 R4, c[0x0][0x388] ;  /* 0x0000e200ff047b82 */ /* 0x000e260000000a00 */
[----:B-1----:R-:W0:Y:S01]  /*0090*/  LDG.E R3, desc[UR4][R2.64] ;  /* 0x0000000402037981 */ /* 0x002e22000c1e1900 */
[----:B------:R-:W-:Y:S02]  /*00a0*/  HFMA2 R7, -RZ, RZ, 0, 5.9604644775390625e-08 ;  /* 0x00000001ff077431 */ /* 0x000fe400000001ff */
[----:B0-----:R-:W-:-:S05]  /*00b0*/  IMAD.WIDE R4, R3, 0x4, R4 ;  /* 0x0000000403047825 */ /* 0x001fca00078e0204 */
[----:B------:R-:W-:Y:S01]  /*00c0*/  REDG.E.ADD.STRONG.GPU desc[UR4][R4.64], R7 ;  /* 0x000000070400798e */ /* 0x000fe2000c12e104 */
[----:B------:R-:W-:Y:S05]  /*00d0*/  EXIT ;  /* 0x000000000000794d */ /* 0x000fea0003800000 */
.L_x_8:
        /* <DEDUP_REMOVED lines=10> */
.L_x_12:


//--------------------- .nv.shared._ZN3cub18CUB_300001_SM_10006detail11EmptyKernelIvEEvv --------------------------
	.section	.nv.shared._ZN3cub18CUB_300001_SM_10006detail11EmptyKernelIvEEvv,"aw",@nobits
	.sectionflags	@""
	.align	16
	.zero		1024


//--------------------- .nv.shared.reserved.0     --------------------------
	.section	.nv.shared.reserved.0,"aw",@nobits
	.weak		__nv_reservedSMEM_offset_0_alias
	.size		__nv_reservedSMEM_offset_0_alias, 0, 64
	.other		__nv_reservedSMEM_offset_0_alias,@"STO_CUDA_RESERVED_SHARED STV_DEFAULT"
__nv_reservedSMEM_offset_0_alias:
	.zero		0
	.zero		64


//--------------------- .nv.global                --------------------------
	.section	.nv.global,"aw",@nobits
.nv.global:
	.type		_ZN34_INTERNAL_0178be64_4_k_cu_5563a1066thrust24THRUST_300001_SM_1000_NS12placeholders2_6E,@object
	.size		_ZN34_INTERNAL_0178be64_4_k_cu_5563a1066thrust24THRUST_300001_SM_1000_NS12placeholders2_6E,(_ZN34_INTERNAL_0178be64_4_k_cu_5563a1064cuda3std3__45__cpo6cbeginE - _ZN34_INTERNAL_0178be64_4_k_cu_5563a1066thrust24THRUST_300001_SM_1000_NS12placeholders2_6E)
_ZN34_INTERNAL_0178be64_4_k_cu_5563a1066thrust24THRUST_300001_SM_1000_NS12placeholders2_6E:
	.zero		1
	.type		_ZN34_INTERNAL_0178be64_4_k_cu_5563a1064cuda3std3__45__cpo6cbeginE,@object
	.size		_ZN34_INTERNAL_0178be64_4_k_cu_5563a1064cuda3std3__45__cpo6cbeginE,(_ZN34_INTERNAL_0178be64_4_k_cu_5563a1064cuda3std6ranges3__45__cpo4cendE - _ZN34_INTERNAL_0178be64_4_k_cu_5563a1064cuda3std3__45__cpo6cbeginE)
_ZN34_INTERNAL_0178be64_4_k_cu_5563a1064cuda3std3__45__cpo6cbeginE:
	.zero		1
	.type		_ZN34_INTERNAL_0178be64_4_k_cu_5563a1064cuda3std6ranges3__45__cpo4cendE,@object
	.size		_ZN34_INTERNAL_0178be64_4_k_cu_5563a1064cuda3std6ranges3__45__cpo4cendE,(_ZN34_INTERNAL_0178be64_4_k_cu_5563a1064cuda3std3__48in_placeE - _ZN34_INTERNAL_0178be64_4_k_cu_5563a1064cuda3std6ranges3__45__cpo4cendE)
_ZN34_INTERNAL_0178be64_4_k_cu_5563a1064cuda3std6ranges3__45__cpo4cendE:
	.zero		1
	.type		_ZN34_INTERNAL_0178be64_4_k_cu_5563a1064cuda3std3__48in_placeE,@object
	.size		_ZN34_INTERNAL_0178be64_4_k_cu_5563a1064cuda3std3__48in_placeE,(_ZN34_INTERNAL_0178be64_4_k_cu_5563a1064cuda3std6ranges3__45__cpo5ssizeE - _ZN34_INTERNAL_0178be64_4_k_cu_5563a1064cuda3std3__48in_placeE)
_ZN34_INTERNAL_0178be64_4_k_cu_5563a1064cuda3std3__48in_placeE:
	.zero		1
	.type		_ZN34_INTERNAL_0178be64_4_k_cu_5563a1064cuda3std6ranges3__45__cpo5ssizeE,@object
	.size		_ZN34_INTERNAL_0178be64_4_k_cu_5563a1064cuda3std6ranges3__45__cpo5ssizeE,(_ZN34_INTERNAL_0178be64_4_k_cu_5563a1066thrust24THRUST_300001_SM_1000_NS12placeholders3_10E - _ZN34_INTERNAL_0178be64_4_k_cu_5563a1064cuda3std6ranges3__45__cpo5ssizeE)
_ZN34_INTERNAL_0178be64_4_k_cu_5563a1064cuda3std6ranges3__45__cpo5ssizeE:
	.zero		1
	.type		_ZN34_INTERNAL_0178be64_4_k_cu_5563a1066thrust24THRUST_300001_SM_1000_NS12placeholders3_10E,@object
	.size		_ZN34_INTERNAL_0178be64_4_k_cu_5563a1066thrust24THRUST_300001_SM_1000_NS12placeholders3_10E,(_ZN34_INTERNAL_0178be64_4_k_cu_5563a1064cuda3std3__45__cpo7crbeginE - _ZN34_INTERNAL_0178be64_4_k_cu_5563a1066thrust24THRUST_300001_SM_1000_NS12placeholders3_10E)
_ZN34_INTERNAL_0178be64_4_k_cu_5563a1066thrust24THRUST_300001_SM_1000_NS12placeholders3_10E:
	.zero		1
	.type		_ZN34_INTERNAL_0178be64_4_k_cu_5563a1064cuda3std3__45__cpo7crbeginE,@object
	.size		_ZN34_INTERNAL_0178be64_4_k_cu_5563a1064cuda3std3__45__cpo7crbeginE,(_ZN34_INTERNAL_0178be64_4_k_cu_5563a1064cuda3std6ranges3__45__cpo4prevE - _ZN34_INTERNAL_0178be64_4_k_cu_5563a1064cuda3std3__45__cpo7crbeginE)
_ZN34_INTERNAL_0178be64_4_k_cu_5563a1064cuda3std3__45__cpo7crbeginE:
	.zero		1
	.type		_ZN34_INTERNAL_0178be64_4_k_cu_5563a1064cuda3std6ranges3__45__cpo4prevE,@object
	.size		_ZN34_INTERNAL_0178be64_4_k_cu_5563a1064cuda3std6ranges3__45__cpo4prevE,(_ZN34_INTERNAL_0178be64_4_k_cu_5563a1064cuda3std6ranges3__45__cpo9iter_moveE - _ZN34_INTERNAL_0178be64_4_k_cu_5563a1064cuda3std6ranges3__45__cpo4prevE)
_ZN34_INTERNAL_0178be64_4_k_cu_5563a1064cuda3std6ranges3__45__cpo4prevE:
	.zero		1
	.type		_ZN34_INTERNAL_0178be64_4_k_cu_5563a1064cuda3std6ranges3__45__cpo9iter_moveE,@object
	.size		_ZN34_INTERNAL_0178be64_4_k_cu_5563a1064cuda3std6ranges3__45__cpo9iter_moveE,(_ZN34_INTERNAL_0178be64_4_k_cu_5563a1066thrust24THRUST_300001_SM_1000_NS12placeholders2_2E - _ZN34_INTERNAL_0178be64_4_k_cu_5563a1064cuda3std6ranges3__45__cpo9iter_moveE)
_ZN34_INTERNAL_0178be64_4_k_cu_5563a1064cuda3std6ranges3__45__cpo9iter_moveE:
	.zero		1
	.type		_ZN34_INTERNAL_0178be64_4_k_cu_5563a1066thrust24THRUST_300001_SM_1000_NS12placeholders2_2E,@object
	.size		_ZN34_INTERNAL_0178be64_4_k_cu_5563a1066thrust24THRUST_300001_SM_1000_NS12placeholders2_2E,(_ZN34_INTERNAL_0178be64_4_k_cu_5563a1066thrust24THRUST_300001_SM_1000_NS12placeholders2_4E - _ZN34_INTERNAL_0178be64_4_k_cu_5563a1066thrust24THRUST_300001_SM_1000_NS12placeholders2_2E)
_ZN34_INTERNAL_0178be64_4_k_cu_5563a1066thrust24THRUST_300001_SM_1000_NS12placeholders2_2E:
	.zero		1
	.type		_ZN34_INTERNAL_0178be64_4_k_cu_5563a1066thrust24THRUST_300001_SM_1000_NS12placeholders2_4E,@object
	.size		_ZN34_INTERNAL_0178be64_4_k_cu_5563a1066thrust24THRUST_300001_SM_1000_NS12placeholders2_4E,(_ZN34_INTERNAL_0178be64_4_k_cu_5563a1064cuda3std3__45__cpo5beginE - _ZN34_INTERNAL_0178be64_4_k_cu_5563a1066thrust24THRUST_300001_SM_1000_NS12placeholders2_4E)
_ZN34_INTERNAL_0178be64_4_k_cu_5563a1066thrust24THRUST_300001_SM_1000_NS12placeholders2_4E:
	.zero		1
	.type		_ZN34_INTERNAL_0178be64_4_k_cu_5563a1064cuda3std3__45__cpo5beginE,@object
	.size		_ZN34_INTERNAL_0178be64_4_k_cu_5563a1064cuda3std3__45__cpo5beginE,(_ZN34_INTERNAL_0178be64_4_k_cu_5563a1064cuda3std6ranges3__45__cpo3endE - _ZN34_INTERNAL_0178be64_4_k_cu_5563a1064cuda3std3__45__cpo5beginE)
_ZN34_INTERNAL_0178be64_4_k_cu_5563a1064cuda3std3__45__cpo5beginE:
	.zero		1
	.type		_ZN34_INTERNAL_0178be64_4_k_cu_5563a1064cuda3std6ranges3__45__cpo3endE,@object
	.size		_ZN34_INTERNAL_0178be64_4_k_cu_5563a1064cuda3std6ranges3__45__cpo3endE,(_ZN34_INTERNAL_0178be64_4_k_cu_5563a1064cuda3std3__436_GLOBAL__N__0178be64_4_k_cu_5563a1066ignoreE - _ZN34_INTERNAL_0178be64_4_k_cu_5563a1064cuda3std6ranges3__45__cpo3endE)
_ZN34_INTERNAL_0178be64_4_k_cu_5563a1064cuda3std6ranges3__45__cpo3endE:
	.zero		1
	.type		_ZN34_INTERNAL_0178be64_4_k_cu_5563a1064cuda3std3__436_GLOBAL__N__0178be64_4_k_cu_5563a1066ignoreE,@object
	.size		_ZN34_INTERNAL_0178be64_4_k_cu_5563a1064cuda3std3__436_GLOBAL__N__0178be64_4_k_cu_5563a1066ignoreE,(_ZN34_INTERNAL_0178be64_4_k_cu_5563a1064cuda3std6ranges3__45__cpo5cdataE - _ZN34_INTERNAL_0178be64_4_k_cu_5563a1064cuda3std3__436_GLOBAL__N__0178be64_4_k_cu_5563a1066ignoreE)
_ZN34_INTERNAL_0178be64_4_k_cu_5563a1064cuda3std3__436_GLOBAL__N__0178be64_4_k_cu_5563a1066ignoreE:
	.zero		1
	.type		_ZN34_INTERNAL_0178be64_4_k_cu_5563a1064cuda3std6ranges3__45__cpo5cdataE,@object
	.size		_ZN34_INTERNAL_0178be64_4_k_cu_5563a1064cuda3std6ranges3__45__cpo5cdataE,(_ZN34_INTERNAL_0178be64_4_k_cu_5563a1066thrust24THRUST_300001_SM_1000_NS12placeholders2_8E - _ZN34_INTERNAL_0178be64_4_k_cu_5563a1064cuda3std6ranges3__45__cpo5cdataE)
_ZN34_INTERNAL_0178be64_4_k_cu_5563a1064cuda3std6ranges3__45__cpo5cdataE:
	.zero		1
	.type		_ZN34_INTERNAL_0178be64_4_k_cu_5563a1066thrust24THRUST_300001_SM_1000_NS12placeholders2_8E,@object
	.size		_ZN34_INTERNAL_0178be64_4_k_cu_5563a1066thrust24THRUST_300001_SM_1000_NS12placeholders2_8E,(_ZN34_INTERNAL_0178be64_4_k_cu_5563a1064cuda3std3__45__cpo6rbeginE - _ZN34_INTERNAL_0178be64_4_k_cu_5563a1066thrust24THRUST_300001_SM_1000_NS12placeholders2_8E)
_ZN34_INTERNAL_0178be64_4_k_cu_5563a1066thrust24THRUST_300001_SM_1000_NS12placeholders2_8E:
	.zero		1
	.type		_ZN34_INTERNAL_0178be64_4_k_cu_5563a1064cuda3std3__45__cpo6rbeginE,@object
	.size		_ZN34_INTERNAL_0178be64_4_k_cu_5563a1064cuda3std3__45__cpo6rbeginE,(_ZN34_INTERNAL_0178be64_4_k_cu_5563a1064cuda3std6ranges3__45__cpo9iter_swapE - _ZN34_INTERNAL_0178be64_4_k_cu_5563a1064cuda3std3__45__cpo6rbeginE)
_ZN34_INTERNAL_0178be64_4_k_cu_5563a1064cuda3std3__45__cpo6rbeginE:
	.zero		1
	.type		_ZN34_INTERNAL_0178be64_4_k_cu_5563a1064cuda3std6ranges3__45__cpo9iter_swapE,@object
	.size		_ZN34_INTERNAL_0178be64_4_k_cu_5563a1064cuda3std6ranges3__45__cpo9iter_swapE,(_ZN34_INTERNAL_0178be64_4_k_cu_5563a1064cuda3std3__47nulloptE - _ZN34_INTERNAL_0178be64_4_k_cu_5563a1064cuda3std6ranges3__45__cpo9iter_swapE)
_ZN34_INTERNAL_0178be64_4_k_cu_5563a1064cuda3std6ranges3__45__cpo9iter_swapE:
	.zero		1
	.type		_ZN34_INTERNAL_0178be64_4_k_cu_5563a1064cuda3std3__47nulloptE,@object
	.size		_ZN34_INTERNAL_0178be64_4_k_cu_5563a1064cuda3std3__47nulloptE,(_ZN34_INTERNAL_0178be64_4_k_cu_5563a1066thrust24THRUST_300001_SM_1000_NS6system6detail10sequential3seqE - _ZN34_INTERNAL_0178be64_4_k_cu_5563a1064cuda3std3__47nulloptE)
_ZN34_INTERNAL_0178be64_4_k_cu_5563a1064cuda3std3__47nulloptE:
	.zero		1
	.type		_ZN34_INTERNAL_0178be64_4_k_cu_5563a1066thrust24THRUST_300001_SM_1000_NS6system6detail10sequential3seqE,@object
	.size		_ZN34_INTERNAL_0178be64_4_k_cu_5563a1066thrust24THRUST_300001_SM_1000_NS6system6detail10sequential3seqE,(_ZN34_INTERNAL_0178be64_4_k_cu_5563a1066thrust24THRUST_300001_SM_1000_NS12placeholders2_5E - _ZN34_INTERNAL_0178be64_4_k_cu_5563a1066thrust24THRUST_300001_SM_1000_NS6system6detail10sequential3seqE)
_ZN34_INTERNAL_0178be64_4_k_cu_5563a1066thrust24THRUST_300001_SM_1000_NS6system6detail10sequential3seqE:
	.zero		1
	.type		_ZN34_INTERNAL_0178be64_4_k_cu_5563a1066thrust24THRUST_300001_SM_1000_NS12placeholders2_5E,@object
	.size		_ZN34_INTERNAL_0178be64_4_k_cu_5563a1066thrust24THRUST_300001_SM_1000_NS12placeholders2_5E,(_ZN34_INTERNAL_0178be64_4_k_cu_5563a1064cuda3std3__45__cpo3endE - _ZN34_INTERNAL_0178be64_4_k_cu_5563a1066thrust24THRUST_300001_SM_1000_NS12placeholders2_5E)
_ZN34_INTERNAL_0178be64_4_k_cu_5563a1066thrust24THRUST_300001_SM_1000_NS12placeholders2_5E:
	.zero		1
	.type		_ZN34_INTERNAL_0178be64_4_k_cu_5563a1064cuda3std3__45__cpo3endE,@object
	.size		_ZN34_INTERNAL_0178be64_4_k_cu_5563a1064cuda3std3__45__cpo3endE,(_ZN34_INTERNAL_0178be64_4_k_cu_5563a1064cuda3std6ranges3__45__cpo6cbeginE - _ZN34_INTERNAL_0178be64_4_k_cu_5563a1064cuda3std3__45__cpo3endE)
_ZN34_INTERNAL_0178be64_4_k_cu_5563a1064cuda3std3__45__cpo3endE:
	.zero		1
	.type		_ZN34_INTERNAL_0178be64_4_k_cu_5563a1064cuda3std6ranges3__45__cpo6cbeginE,@object
	.size		_ZN34_INTERNAL_0178be64_4_k_cu_5563a1064cuda3std6ranges3__45__cpo6cbeginE,(_ZN34_INTERNAL_0178be64_4_k_cu_5563a1064cuda3std3__419piecewise_constructE - _ZN34_INTERNAL_0178be64_4_k_cu_5563a1064cuda3std6ranges3__45__cpo6cbeginE)
_ZN34_INTERNAL_0178be64_4_k_cu_5563a1064cuda3std6ranges3__45__cpo6cbeginE:
	.zero		1
	.type		_ZN34_INTERNAL_0178be64_4_k_cu_5563a1064cuda3std3__419piecewise_constructE,@object
	.size		_ZN34_INTERNAL_0178be64_4_k_cu_5563a1064cuda3std3__419piecewise_constructE,(_ZN34_INTERNAL_0178be64_4_k_cu_5563a1064cuda3std6ranges3__45__cpo4sizeE - _ZN34_INTERNAL_0178be64_4_k_cu_5563a1064cuda3std3__419piecewise_constructE)
_ZN34_INTERNAL_0178be64_4_k_cu_5563a1064cuda3std3__419piecewise_constructE:
	.zero		1
	.type		_ZN34_INTERNAL_0178be64_4_k_cu_5563a1064cuda3std6ranges3__45__cpo4sizeE,@object
	.size		_ZN34_INTERNAL_0178be64_4_k_cu_5563a1064cuda3std6ranges3__45__cpo4sizeE,(_ZN34_INTERNAL_0178be64_4_k_cu_5563a1066thrust24THRUST_300001_SM_1000_NS12placeholders2_9E - _ZN34_INTERNAL_0178be64_4_k_cu_5563a1064cuda3std6ranges3__45__cpo4sizeE)
_ZN34_INTERNAL_0178be64_4_k_cu_5563a1064cuda3std6ranges3__45__cpo4sizeE:
	.zero		1
	.type		_ZN34_INTERNAL_0178be64_4_k_cu_5563a1066thrust24THRUST_300001_SM_1000_NS12placeholders2_9E,@object
	.size		_ZN34_INTERNAL_0178be64_4_k_cu_5563a1066thrust24THRUST_300001_SM_1000_NS12placeholders2_9E,(_ZN34_INTERNAL_0178be64_4_k_cu_5563a1064cuda3std3__45__cpo4rendE - _ZN34_INTERNAL_0178be64_4_k_cu_5563a1066thrust24THRUST_300001_SM_1000_NS12placeholders2_9E)
_ZN34_INTERNAL_0178be64_4_k_cu_5563a1066thrust24THRUST_300001_SM_1000_NS12placeholders2_9E:
	.zero		1
	.type		_ZN34_INTERNAL_0178be64_4_k_cu_5563a1064cuda3std3__45__cpo4rendE,@object
	.size		_ZN34_INTERNAL_0178be64_4_k_cu_5563a1064cuda3std3__45__cpo4rendE,(_ZN34_INTERNAL_0178be64_4_k_cu_5563a1064cuda3std6ranges3__45__cpo4nextE - _ZN34_INTERNAL_0178be64_4_k_cu_5563a1064cuda3std3__45__cpo4rendE)
_ZN34_INTERNAL_0178be64_4_k_cu_5563a1064cuda3std3__45__cpo4rendE:
	.zero		1
	.type		_ZN34_INTERNAL_0178be64_4_k_cu_5563a1064cuda3std6ranges3__45__cpo4nextE,@object
	.size		_ZN34_INTERNAL_0178be64_4_k_cu_5563a1064cuda3std6ranges3__45__cpo4nextE,(_ZN34_INTERNAL_0178be64_4_k_cu_5563a1064cuda3std6ranges3__45__cpo4swapE - _ZN34_INTERNAL_0178be64_4_k_cu_5563a1064cuda3std6ranges3__45__cpo4nextE)
_ZN34_INTERNAL_0178be64_4_k_cu_5563a1064cuda3std6ranges3__45__cpo4nextE:
	.zero		1
	.type		_ZN34_INTERNAL_0178be64_4_k_cu_5563a1064cuda3std6ranges3__45__cpo4swapE,@object
	.size		_ZN34_INTERNAL_0178be64_4_k_cu_5563a1064cuda3std6ranges3__45__cpo4swapE,(_ZN34_INTERNAL_0178be64_4_k_cu_5563a1066thrust24THRUST_300001_SM_1000_NS12placeholders2_1E - _ZN34_INTERNAL_0178be64_4_k_cu_5563a1064cuda3std6ranges3__45__cpo4swapE)
_ZN34_INTERNAL_0178be64_4_k_cu_5563a1064cuda3std6ranges3__45__cpo4swapE:
	.zero		1
	.type		_ZN34_INTERNAL_0178be64_4_k_cu_5563a1066thrust24THRUST_300001_SM_1000_NS12placeholders2_1E,@object
	.size		_ZN34_INTERNAL_0178be64_4_k_cu_5563a1066thrust24THRUST_300001_SM_1000_NS12placeholders2_1E,(_ZN34_INTERNAL_0178be64_4_k_cu_5563a1066thrust24THRUST_300001_SM_1000_NS12placeholders2_7E - _ZN34_INTERNAL_0178be64_4_k_cu_5563a1066thrust24THRUST_300001_SM_1000_NS12placeholders2_1E)
_ZN34_INTERNAL_0178be64_4_k_cu_5563a1066thrust24THRUST_300001_SM_1000_NS12placeholders2_1E:
	.zero		1
	.type		_ZN34_INTERNAL_0178be64_4_k_cu_5563a1066thrust24THRUST_300001_SM_1000_NS12placeholders2_7E,@object
	.size		_ZN34_INTERNAL_0178be64_4_k_cu_5563a1066thrust24THRUST_300001_SM_1000_NS12placeholders2_7E,(_ZN34_INTERNAL_0178be64_4_k_cu_5563a1064cuda3std3__45__cpo4cendE - _ZN34_INTERNAL_0178be64_4_k_cu_5563a1066thrust24THRUST_300001_SM_1000_NS12placeholders2_7E)
_ZN34_INTERNAL_0178be64_4_k_cu_5563a1066thrust24THRUST_300001_SM_1000_NS12placeholders2_7E:
	.zero		1
	.type		_ZN34_INTERNAL_0178be64_4_k_cu_5563a1064cuda3std3__45__cpo4cendE,@object
	.size		_ZN34_INTERNAL_0178be64_4_k_cu_5563a1064cuda3std3__45__cpo4cendE,(_ZN34_INTERNAL_0178be64_4_k_cu_5563a1064cuda3std6ranges3__45__cpo7advanceE - _ZN34_INTERNAL_0178be64_4_k_cu_5563a1064cuda3std3__45__cpo4cendE)
_ZN34_INTERNAL_0178be64_4_k_cu_5563a1064cuda3std3__45__cpo4cendE:
	.zero		1
	.type		_ZN34_INTERNAL_0178be64_4_k_cu_5563a1064cuda3std6ranges3__45__cpo7advanceE,@object
	.size		_ZN34_INTERNAL_0178be64_4_k_cu_5563a1064cuda3std6ranges3__45__cpo7advanceE,(_ZN34_INTERNAL_0178be64_4_k_cu_5563a1064cuda3std3__420unreachable_sentinelE - _ZN34_INTERNAL_0178be64_4_k_cu_5563a1064cuda3std6ranges3__45__cpo7advanceE)
_ZN34_INTERNAL_0178be64_4_k_cu_5563a1064cuda3std6ranges3__45__cpo7advanceE:
	.zero		1
	.type		_ZN34_INTERNAL_0178be64_4_k_cu_5563a1064cuda3std3__420unreachable_sentinelE,@object
	.size		_ZN34_INTERNAL_0178be64_4_k_cu_5563a1064cuda3std3__420unreachable_sentinelE,(_ZN34_INTERNAL_0178be64_4_k_cu_5563a1064cuda3std6ranges3__45__cpo8distanceE - _ZN34_INTERNAL_0178be64_4_k_cu_5563a1064cuda3std3__420unreachable_sentinelE)
_ZN34_INTERNAL_0178be64_4_k_cu_5563a1064cuda3std3__420unreachable_sentinelE:
	.zero		1
	.type		_ZN34_INTERNAL_0178be64_4_k_cu_5563a1064cuda3std6ranges3__45__cpo8distanceE,@object
	.size		_ZN34_INTERNAL_0178be64_4_k_cu_5563a1064cuda3std6ranges3__45__cpo8distanceE,(_ZN34_INTERNAL_0178be64_4_k_cu_5563a1064cuda3std6ranges3__45__cpo5beginE - _ZN34_INTERNAL_0178be64_4_k_cu_5563a1064cuda3std6ranges3__45__cpo8distanceE)
_ZN34_INTERNAL_0178be64_4_k_cu_5563a1064cuda3std6ranges3__45__cpo8distanceE:
	.zero		1
	.type		_ZN34_INTERNAL_0178be64_4_k_cu_5563a1064cuda3std6ranges3__45__cpo5beginE,@object
	.size		_ZN34_INTERNAL_0178be64_4_k_cu_5563a1064cuda3std6ranges3__45__cpo5beginE,(_ZN34_INTERNAL_0178be64_4_k_cu_5563a1066thrust24THRUST_300001_SM_1000_NS12placeholders2_3E - _ZN34_INTERNAL_0178be64_4_k_cu_5563a1064cuda3std6ranges3__45__cpo5beginE)
_ZN34_INTERNAL_0178be64_4_k_cu_5563a1064cuda3std6ranges3__45__cpo5beginE:
	.zero		1
	.type		_ZN34_INTERNAL_0178be64_4_k_cu_5563a1066thrust24THRUST_300001_SM_1000_NS12placeholders2_3E,@object
	.size		_ZN34_INTERNAL_0178be64_4_k_cu_5563a1066thrust24THRUST_300001_SM_1000_NS12placeholders2_3E,(_ZN34_INTERNAL_0178be64_4_k_cu_5563a1064cuda3std3__45__cpo5crendE - _ZN34_INTERNAL_0178be64_4_k_cu_5563a1066thrust24THRUST_300001_SM_1000_NS12placeholders2_3E)
_ZN34_INTERNAL_0178be64_4_k_cu_5563a1066thrust24THRUST_300001_SM_1000_NS12placeholders2_3E:
	.zero		1
	.type		_ZN34_INTERNAL_0178be64_4_k_cu_5563a1064cuda3std3__45__cpo5crendE,@object
	.size		_ZN34_INTERNAL_0178be64_4_k_cu_5563a1064cuda3std3__45__cpo5crendE,(_ZN34_INTERNAL_0178be64_4_k_cu_5563a1064cuda3std6ranges3__45__cpo4dataE - _ZN34_INTERNAL_0178be64_4_k_cu_5563a1064cuda3std3__45__cpo5crendE)
_ZN34_INTERNAL_0178be64_4_k_cu_5563a1064cuda3std3__45__cpo5crendE:
	.zero		1
	.type		_ZN34_INTERNAL_0178be64_4_k_cu_5563a1064cuda3std6ranges3__45__cpo4dataE,@object
	.size		_ZN34_INTERNAL_0178be64_4_k_cu_5563a1064cuda3std6ranges3__45__cpo4dataE,(.L_23 - _ZN34_INTERNAL_0178be64_4_k_cu_5563a1064cuda3std6ranges3__45__cpo4dataE)
_ZN34_INTERNAL_0178be64_4_k_cu_5563a1064cuda3std6ranges3__45__cpo4dataE:
	.zero		1
.L_23:


//--------------------- .nv.shared._Z30histogram_kernel_multiple_readPiS_ii --------------------------
	.section	.nv.shared._Z30histogram_kernel_multiple_readPiS_ii,"aw",@nobits
	.sectionflags	@""
	.align	16
	.zero		1024


//--------------------- .nv.shared._Z16histogram_kernelPiS_i --------------------------
	.section	.nv.shared._Z16histogram_kernelPiS_i,"aw",@nobits
	.sectionflags	@""
	.align	16
	.zero		1024


//--------------------- .nv.shared._Z12naive_kernelPiS_i --------------------------
	.section	.nv.shared._Z12naive_kernelPiS_i,"aw",@nobits
	.sectionflags	@""
	.align	16
	.zero		1024


//--------------------- .nv.constant0._ZN3cub18CUB_300001_SM_10006detail11EmptyKernelIvEEvv --------------------------
	.section	.nv.constant0._ZN3cub18CUB_300001_SM_10006detail11EmptyKernelIvEEvv,"a",@progbits
	.sectionflags	@""
	.align	4
.nv.constant0._ZN3cub18CUB_300001_SM_10006detail11EmptyKernelIvEEvv:
	.zero		896


//--------------------- .nv.constant0._Z30histogram_kernel_multiple_readPiS_ii --------------------------
	.section	.nv.constant0._Z30histogram_kernel_multiple_readPiS_ii,"a",@progbits
	.sectionflags	@""
	.align	4
.nv.constant0._Z30histogram_kernel_multiple_readPiS_ii:
	.zero		920


//--------------------- .nv.constant0._Z16histogram_kernelPiS_i --------------------------
	.section	.nv.constant0._Z16histogram_kernelPiS_i,"a",@progbits
	.sectionflags	@""
	.align	4
.nv.constant0._Z16histogram_kernelPiS_i:
	.zero		916


//--------------------- .nv.constant0._Z12naive_kernelPiS_i --------------------------
	.section	.nv.constant0._Z12naive_kernelPiS_i,"a",@progbits
	.sectionflags	@""
	.align	4
.nv.constant0._Z12naive_kernelPiS_i:
	.zero		916


//--------------------- SYMBOLS --------------------------

	.type		.nv.reservedSmem.offset0,@object
	.size		.nv.reservedSmem.offset0,0x4
	.type		.nv.reservedSmem.cap,@object
	.size		.nv.reservedSmem.cap,0x4
